//
// Generated by NVIDIA NVVM Compiler
//
// Compiler Build ID: CL-36424714
// Cuda compilation tools, release 13.0, V13.0.88
// Based on NVVM 20.0.0
//

.version 9.0
.target sm_100
.address_size 64

	// .globl	_Z8bitPrunePhPfiiii

.visible .entry _Z8bitPrunePhPfiiii(
	.param .u64 .ptr .align 1 _Z8bitPrunePhPfiiii_param_0,
	.param .u64 .ptr .align 1 _Z8bitPrunePhPfiiii_param_1,
	.param .u32 _Z8bitPrunePhPfiiii_param_2,
	.param .u32 _Z8bitPrunePhPfiiii_param_3,
	.param .u32 _Z8bitPrunePhPfiiii_param_4,
	.param .u32 _Z8bitPrunePhPfiiii_param_5
)
{
	.reg .pred 	%p<3>;
	.reg .b16 	%rs<2>;
	.reg .b32 	%r<14>;
	.reg .b32 	%f<2>;
	.reg .b64 	%rd<9>;

	ld.param.u64 	%rd1, [_Z8bitPrunePhPfiiii_param_0];
	ld.param.u64 	%rd2, [_Z8bitPrunePhPfiiii_param_1];
	ld.param.u32 	%r2, [_Z8bitPrunePhPfiiii_param_2];
	ld.param.u32 	%r3, [_Z8bitPrunePhPfiiii_param_3];
	ld.param.u32 	%r4, [_Z8bitPrunePhPfiiii_param_4];
	ld.param.u32 	%r5, [_Z8bitPrunePhPfiiii_param_5];
	mov.u32 	%r6, %ctaid.x;
	mov.u32 	%r7, %ntid.x;
	mov.u32 	%r8, %tid.x;
	mad.lo.s32 	%r1, %r6, %r7, %r8;
	setp.ge.s32 	%p1, %r1, %r5;
	@%p1 bra 	$L__BB0_2;
	cvta.to.global.u64 	%rd3, %rd2;
	cvta.to.global.u64 	%rd4, %rd1;
	div.s32 	%r9, %r1, %r3;
	mul.lo.s32 	%r10, %r9, %r3;
	sub.s32 	%r11, %r1, %r10;
	mad.lo.s32 	%r12, %r9, %r4, %r2;
	add.s32 	%r13, %r12, %r11;
	mul.wide.s32 	%rd5, %r13, 4;
	add.s64 	%rd6, %rd3, %rd5;
	ld.global.f32 	%f1, [%rd6];
	setp.gt.f32 	%p2, %f1, 0f00000000;
	selp.u16 	%rs1, 1, 0, %p2;
	cvt.s64.s32 	%rd7, %r1;
	add.s64 	%rd8, %rd4, %rd7;
	st.global.u8 	[%rd8], %rs1;
$L__BB0_2:
	ret;

}


// ===== COMPILED SASS (sm_100) =====

	.target	sm_100

	.elftype	@"ET_EXEC"


//--------------------- .note.nv.tkinfo           --------------------------
	.section	.note.nv.tkinfo,"",@"SHT_NOTE"
	.sectionflags	@"SHF_NOTE_NV_TKINFO"
	.tkinfo
        /*0018*/ 	.word	0x00000002
        /*0030*/ 	.string	""
        /*0030*/ 	.string	"ptxas"
        /*0030*/ 	.string	"Cuda compilation tools, release 13.0, V13.0.88"
        /*0030*/ 	.string	"Build cuda_13.0.r13.0/compiler.36424714_0"
        /*0030*/ 	.string	"-arch sm_100 -m 64 "



//--------------------- .note.nv.cuinfo           --------------------------
	.section	.note.nv.cuinfo,"",@"SHT_NOTE"
	.sectionflags	@"SHF_NOTE_NV_CUINFO"
        /*0018*/ 	.short	0x0002
        /*001a*/ 	.short	0x0064
        /*001c*/ 	.short	0x0082
	.zero		2


//--------------------- .nv.info                  --------------------------
	.section	.nv.info,"",@"SHT_CUDA_INFO"
	.align	4


	//----- nvinfo : EIATTR_REGCOUNT
	.align		4
        /*0000*/ 	.byte	0x04, 0x2f
        /*0002*/ 	.short	(.L_1 - .L_0)
	.align		4
.L_0:
        /*0004*/ 	.word	index@(_Z8bitPrunePhPfiiii)
        /*0008*/ 	.word	0x0000000c


	//----- nvinfo : EIATTR_FRAME_SIZE
	.align		4
.L_1:
        /*000c*/ 	.byte	0x04, 0x11
        /*000e*/ 	.short	(.L_3 - .L_2)
	.align		4
.L_2:
        /*0010*/ 	.word	index@(_Z8bitPrunePhPfiiii)
        /*0014*/ 	.word	0x00000000


	//----- nvinfo : EIATTR_MIN_STACK_SIZE
	.align		4
.L_3:
        /*0018*/ 	.byte	0x04, 0x12
        /*001a*/ 	.short	(.L_5 - .L_4)
	.align		4
.L_4:
        /*001c*/ 	.word	index@(_Z8bitPrunePhPfiiii)
        /*0020*/ 	.word	0x00000000
.L_5:


//--------------------- .nv.compat                --------------------------
	.section	.nv.compat,"",@"SHT_CUDA_COMPAT_INFO"
	.align	4
        /*0000*/ 	.byte	0x02, 0x09, 0x00, 0x00, 0x02, 0x02, 0x01, 0x00, 0x02, 0x05, 0x05, 0x00, 0x03, 0x07, 0x01, 0x01
        /*0010*/ 	.byte	0x02, 0x03, 0x00, 0x00, 0x02, 0x06, 0x01, 0x00, 0x04, 0x0b, 0x08, 0x00, 0x09, 0x00, 0x00, 0x00
        /*0020*/ 	.byte	0x00, 0x00, 0x00, 0x00


//--------------------- .nv.info._Z8bitPrunePhPfiiii --------------------------
	.section	.nv.info._Z8bitPrunePhPfiiii,"",@"SHT_CUDA_INFO"
	.sectionflags	@""
	.align	4


	//----- nvinfo : EIATTR_CUDA_API_VERSION
	.align		4
        /*0000*/ 	.byte	0x04, 0x37
        /*0002*/ 	.short	(.L_7 - .L_6)
.L_6:
        /*0004*/ 	.word	0x00000082


	//----- nvinfo : EIATTR_KPARAM_INFO
	.align		4
.L_7:
        /*0008*/ 	.byte	0x04, 0x17
        /*000a*/ 	.short	(.L_9 - .L_8)
.L_8:
        /*000c*/ 	.word	0x00000000
        /*0010*/ 	.short	0x0005
        /*0012*/ 	.short	0x001c
        /*0014*/ 	.byte	0x00, 0xf0, 0x11, 0x00


	//----- nvinfo : EIATTR_KPARAM_INFO
	.align		4
.L_9:
        /*0018*/ 	.byte	0x04, 0x17
        /*001a*/ 	.short	(.L_11 - .L_10)
.L_10:
        /*001c*/ 	.word	0x00000000
        /*0020*/ 	.short	0x0004
        /*0022*/ 	.short	0x0018
        /*0024*/ 	.byte	0x00, 0xf0, 0x11, 0x00


	//----- nvinfo : EIATTR_KPARAM_INFO
	.align		4
.L_11:
        /*0028*/ 	.byte	0x04, 0x17
        /*002a*/ 	.short	(.L_13 - .L_12)
.L_12:
        /*002c*/ 	.word	0x00000000
        /*0030*/ 	.short	0x0003
        /*0032*/ 	.short	0x0014
        /*0034*/ 	.byte	0x00, 0xf0, 0x11, 0x00


	//----- nvinfo : EIATTR_KPARAM_INFO
	.align		4
.L_13:
        /*0038*/ 	.byte	0x04, 0x17
        /*003a*/ 	.short	(.L_15 - .L_14)
.L_14:
        /*003c*/ 	.word	0x00000000
        /*0040*/ 	.short	0x0002
        /*0042*/ 	.short	0x0010
        /*0044*/ 	.byte	0x00, 0xf0, 0x11, 0x00


	//----- nvinfo : EIATTR_KPARAM_INFO
	.align		4
.L_15:
        /*0048*/ 	.byte	0x04, 0x17
        /*004a*/ 	.short	(.L_17 - .L_16)
.L_16:
        /*004c*/ 	.word	0x00000000
        /*0050*/ 	.short	0x0001
        /*0052*/ 	.short	0x0008
        /*0054*/ 	.byte	0x00, 0xf5, 0x21, 0x00


	//----- nvinfo : EIATTR_KPARAM_INFO
	.align		4
.L_17:
        /*0058*/ 	.byte	0x04, 0x17
        /*005a*/ 	.short	(.L_19 - .L_18)
.L_18:
        /*005c*/ 	.word	0x00000000
        /*0060*/ 	.short	0x0000
        /*0062*/ 	.short	0x0000
        /*0064*/ 	.byte	0x00, 0xf5, 0x21, 0x00


	//----- nvinfo : EIATTR_SPARSE_MMA_MASK
	.align		4
.L_19:
        /*0068*/ 	.byte	0x03, 0x50
        /*006a*/ 	.short	0x0000


	//----- nvinfo : EIATTR_MAXREG_COUNT
	.align		4
        /*006c*/ 	.byte	0x03, 0x1b
        /*006e*/ 	.short	0x00ff


	//----- nvinfo : EIATTR_MERCURY_ISA_VERSION
	.align		4
        /*0070*/ 	.byte	0x03, 0x5f
        /*0072*/ 	.short	0x0101


	//----- nvinfo : EIATTR_VRC_CTA_INIT_COUNT
	.align		4
        /*0074*/ 	.byte	0x02, 0x4a
	.zero		1
	.zero		1


	//----- nvinfo : EIATTR_EXIT_INSTR_OFFSETS
	.align		4
        /*0078*/ 	.byte	0x04, 0x1c
        /*007a*/ 	.short	(.L_21 - .L_20)


	//   ....[0]....
.L_20:
        /*007c*/ 	.word	0x00000070


	//   ....[1]....
        /*0080*/ 	.word	0x00000310


	//----- nvinfo : EIATTR_CBANK_PARAM_SIZE
	.align		4
.L_21:
        /*0084*/ 	.byte	0x03, 0x19
        /*0086*/ 	.short	0x0020


	//----- nvinfo : EIATTR_PARAM_CBANK
	.align		4
        /*0088*/ 	.byte	0x04, 0x0a
        /*008a*/ 	.short	(.L_23 - .L_22)
	.align		4
.L_22:
        /*008c*/ 	.word	index@(.nv.constant0._Z8bitPrunePhPfiiii)
        /*0090*/ 	.short	0x0380
        /*0092*/ 	.short	0x0020


	//----- nvinfo : EIATTR_SW_WAR
	.align		4
.L_23:
        /*0094*/ 	.byte	0x04, 0x36
        /*0096*/ 	.short	(.L_25 - .L_24)
.L_24:
        /*0098*/ 	.word	0x00000008
.L_25:


//--------------------- .nv.callgraph             --------------------------
	.section	.nv.callgraph,"",@"SHT_CUDA_CALLGRAPH"
	.align	4
	.sectionentsize	8
	.align		4
        /*0000*/ 	.word	0x00000000
	.align		4
        /*0004*/ 	.word	0xffffffff
	.align		4
        /*0008*/ 	.word	0x00000000
	.align		4
        /*000c*/ 	.word	0xfffffffe
	.align		4
        /*0010*/ 	.word	0x00000000
	.align		4
        /*0014*/ 	.word	0xfffffffd
	.align		4
        /*0018*/ 	.word	0x00000000
	.align		4
        /*001c*/ 	.word	0xfffffffc


//--------------------- .text._Z8bitPrunePhPfiiii --------------------------
	.section	.text._Z8bitPrunePhPfiiii,"ax",@progbits
	.align	128
        .global         _Z8bitPrunePhPfiiii
        .type           _Z8bitPrunePhPfiiii,@function
        .size           _Z8bitPrunePhPfiiii,(.L_x_1 - _Z8bitPrunePhPfiiii)
        .other          _Z8bitPrunePhPfiiii,@"STO_CUDA_ENTRY STV_DEFAULT"
_Z8bitPrunePhPfiiii:
.text._Z8bitPrunePhPfiiii:
[----:B------:R-:W-:Y:S01]  /*0000*/  LDC R1, c[0x0][0x37c] ;  /* 0x0000df00ff017b82 */ /* 0x000fe20000000800 */
[----:B------:R-:W0:Y:S07]  /*0010*/  S2R R3, SR_TID.X ;  /* 0x0000000000037919 */ /* 0x000e2e0000002100 */
[----:B------:R-:W0:Y:S01]  /*0020*/  S2UR UR4, SR_CTAID.X ;  /* 0x00000000000479c3 */ /* 0x000e220000002500 */
[----:B------:R-:W1:Y:S07]  /*0030*/  LDCU UR5, c[0x0][0x39c] ;  /* 0x00007380ff0577ac */ /* 0x000e6e0008000800 */
[----:B------:R-:W0:Y:S02]  /*0040*/  LDC R0, c[0x0][0x360] ;  /* 0x0000d800ff007b82 */ /* 0x000e240000000800 */
[----:B0-----:R-:W-:-:S05]  /*0050*/  IMAD R0, R0, UR4, R3 ;  /* 0x0000000400007c24 */ /* 0x001fca000f8e0203 */
[----:B-1----:R-:W-:-:S13]  /*0060*/  ISETP.GE.AND P0, PT, R0, UR5, PT ;  /* 0x0000000500007c0c */ /* 0x002fda000bf06270 */
[----:B------:R-:W-:Y:S05]  /*0070*/  @P0 EXIT ;  /* 0x000000000000094d */ /* 0x000fea0003800000 */
[----:B------:R-:W0:Y:S01]  /*0080*/  LDC R7, c[0x0][0x394] ;  /* 0x0000e500ff077b82 */ /* 0x000e220000000800 */
[----:B------:R-:W1:Y:S01]  /*0090*/  LDCU UR6, c[0x0][0x398] ;  /* 0x00007300ff0677ac */ /* 0x000e620008000800 */
[----:B------:R-:W2:Y:S01]  /*00a0*/  LDCU.64 UR4, c[0x0][0x358] ;  /* 0x00006b00ff0477ac */ /* 0x000ea20008000a00 */
[----:B0-----:R-:W-:-:S04]  /*00b0*/  IABS R5, R7 ;  /* 0x0000000700057213 */ /* 0x001fc80000000000 */
[----:B------:R-:W0:Y:S08]  /*00c0*/  I2F.RP R4, R5 ;  /* 0x0000000500047306 */ /* 0x000e300000209400 */
[----:B0-----:R-:W0:Y:S02]  /*00d0*/  MUFU.RCP R4, R4 ;  /* 0x0000000400047308 */ /* 0x001e240000001000 */
[----:B0-----:R-:W-:-:S06]  /*00e0*/  VIADD R2, R4, 0xffffffe ;  /* 0x0ffffffe04027836 */ /* 0x001fcc0000000000 */
[----:B------:R0:W3:Y:S02]  /*00f0*/  F2I.FTZ.U32.TRUNC.NTZ R3, R2 ;  /* 0x0000000200037305 */ /* 0x0000e4000021f000 */
[----:B0-----:R-:W-:Y:S02]  /*0100*/  HFMA2 R2, -RZ, RZ, 0, 0 ;  /* 0x00000000ff027431 */ /* 0x001fe400000001ff */
[----:B---3--:R-:W-:-:S04]  /*0110*/  IMAD.MOV R6, RZ, RZ, -R3 ;  /* 0x000000ffff067224 */ /* 0x008fc800078e0a03 */
[----:B------:R-:W-:Y:S01]  /*0120*/  IMAD R9, R6, R5, RZ ;  /* 0x0000000506097224 */ /* 0x000fe200078e02ff */
[----:B------:R-:W-:-:S03]  /*0130*/  IABS R6, R0 ;  /* 0x0000000000067213 */ /* 0x000fc60000000000 */
[----:B------:R-:W-:Y:S01]  /*0140*/  IMAD.HI.U32 R3, R3, R9, R2 ;  /* 0x0000000903037227 */ /* 0x000fe200078e0002 */
[----:B------:R-:W-:Y:S01]  /*0150*/  LOP3.LUT R2, R0, R7, RZ, 0x3c, !PT ;  /* 0x0000000700027212 */ /* 0x000fe200078e3cff */
[----:B------:R-:W1:Y:S03]  /*0160*/  LDC R9, c[0x0][0x390] ;  /* 0x0000e400ff097b82 */ /* 0x000e660000000800 */
[----:B------:R-:W-:Y:S01]  /*0170*/  ISETP.GE.AND P1, PT, R2, RZ, PT ;  /* 0x000000ff0200720c */ /* 0x000fe20003f26270 */
[----:B------:R-:W-:-:S04]  /*0180*/  IMAD.HI.U32 R3, R3, R6, RZ ;  /* 0x0000000603037227 */ /* 0x000fc800078e00ff */
[----:B------:R-:W-:-:S04]  /*0190*/  IMAD.MOV R4, RZ, RZ, -R3 ;  /* 0x000000ffff047224 */ /* 0x000fc800078e0a03 */
[----:B------:R-:W-:-:S05]  /*01a0*/  IMAD R4, R5, R4, R6 ;  /* 0x0000000405047224 */ /* 0x000fca00078e0206 */
[----:B------:R-:W-:-:S13]  /*01b0*/  ISETP.GT.U32.AND P2, PT, R5, R4, PT ;  /* 0x000000040500720c */ /* 0x000fda0003f44070 */
[----:B------:R-:W-:Y:S01]  /*01c0*/  @!P2 IMAD.IADD R4, R4, 0x1, -R5 ;  /* 0x000000010404a824 */ /* 0x000fe200078e0a05 */
[----:B------:R-:W-:Y:S02]  /*01d0*/  @!P2 IADD3 R3, PT, PT, R3, 0x1, RZ ;  /* 0x000000010303a810 */ /* 0x000fe40007ffe0ff */
[----:B------:R-:W-:Y:S02]  /*01e0*/  ISETP.NE.AND P2, PT, R7, RZ, PT ;  /* 0x000000ff0700720c */ /* 0x000fe40003f45270 */
[----:B------:R-:W-:-:S13]  /*01f0*/  ISETP.GE.U32.AND P0, PT, R4, R5, PT ;  /* 0x000000050400720c */ /* 0x000fda0003f06070 */
[----:B------:R-:W-:-:S04]  /*0200*/  @P0 VIADD R3, R3, 0x1 ;  /* 0x0000000103030836 */ /* 0x000fc80000000000 */
[----:B------:R-:W-:Y:S02]  /*0210*/  IMAD.MOV.U32 R4, RZ, RZ, R3 ;  /* 0x000000ffff047224 */ /* 0x000fe400078e0003 */
[----:B------:R-:W0:Y:S03]  /*0220*/  LDC.64 R2, c[0x0][0x388] ;  /* 0x0000e200ff027b82 */ /* 0x000e260000000a00 */
[----:B------:R-:W-:Y:S02]  /*0230*/  @!P1 IADD3 R4, PT, PT, -R4, RZ, RZ ;  /* 0x000000ff04049210 */ /* 0x000fe40007ffe1ff */
[----:B------:R-:W-:-:S05]  /*0240*/  @!P2 LOP3.LUT R4, RZ, R7, RZ, 0x33, !PT ;  /* 0x00000007ff04a212 */ /* 0x000fca00078e33ff */
[----:B------:R-:W-:Y:S02]  /*0250*/  IMAD.MOV R5, RZ, RZ, -R4 ;  /* 0x000000ffff057224 */ /* 0x000fe400078e0a04 */
[----:B-1----:R-:W-:Y:S01]  /*0260*/  IMAD R4, R4, UR6, R9 ;  /* 0x0000000604047c24 */ /* 0x002fe2000f8e0209 */
[----:B------:R-:W1:Y:S01]  /*0270*/  LDCU.64 UR6, c[0x0][0x380] ;  /* 0x00007000ff0677ac */ /* 0x000e620008000a00 */
[----:B------:R-:W-:-:S05]  /*0280*/  IMAD R5, R7, R5, R0 ;  /* 0x0000000507057224 */ /* 0x000fca00078e0200 */
[----:B------:R-:W-:-:S05]  /*0290*/  IADD3 R5, PT, PT, R5, R4, RZ ;  /* 0x0000000405057210 */ /* 0x000fca0007ffe0ff */
[----:B0-----:R-:W-:-:S06]  /*02a0*/  IMAD.WIDE R2, R5, 0x4, R2 ;  /* 0x0000000405027825 */ /* 0x001fcc00078e0202 */
[----:B--2---:R-:W2:Y:S01]  /*02b0*/  LDG.E R2, desc[UR4][R2.64] ;  /* 0x0000000402027981 */ /* 0x004ea2000c1e1900 */
[----:B-1----:R-:W-:-:S04]  /*02c0*/  IADD3 R4, P1, PT, R0, UR6, RZ ;  /* 0x0000000600047c10 */ /* 0x002fc8000ff3e0ff */
[----:B------:R-:W-:Y:S02]  /*02d0*/  LEA.HI.X.SX32 R5, R0, UR7, 0x1, P1 ;  /* 0x0000000700057c11 */ /* 0x000fe400088f0eff */
[----:B--2---:R-:W-:-:S04]  /*02e0*/  FSETP.GT.AND P0, PT, R2, RZ, PT ;  /* 0x000000ff0200720b */ /* 0x004fc80003f04000 */
[----:B------:R-:W-:-:S05]  /*02f0*/  SEL R7, RZ, 0x1, !P0 ;  /* 0x00000001ff077807 */ /* 0x000fca0004000000 */
[----:B------:R-:W-:Y:S01]  /*0300*/  STG.E.U8 desc[UR4][R4.64], R7 ;  /* 0x0000000704007986 */ /* 0x000fe2000c101104 */
[----:B------:R-:W-:Y:S05]  /*0310*/  EXIT ;  /* 0x000000000000794d */ /* 0x000fea0003800000 */
.L_x_0:
[----:B------:R-:W-:-:S00]  /*0320*/  BRA `(.L_x_0) ;  /* 0xfffffffc00fc7947 */ /* 0x000fc0000383ffff */
[----:B------:R-:W-:-:S00]  /*0330*/  NOP ;  /* 0x0000000000007918 */ /* 0x000fc00000000000 */
        /* <DEDUP_REMOVED lines=12> */
.L_x_1:


//--------------------- .nv.shared.reserved.0     --------------------------
	.section	.nv.shared.reserved.0,"aw",@nobits
	.weak		__nv_reservedSMEM_offset_0_alias
	.size		__nv_reservedSMEM_offset_0_alias, 0, 64
	.other		__nv_reservedSMEM_offset_0_alias,@"STO_CUDA_RESERVED_SHARED STV_DEFAULT"
__nv_reservedSMEM_offset_0_alias:
	.zero		0
	.zero		64


//--------------------- .nv.constant0._Z8bitPrunePhPfiiii --------------------------
	.section	.nv.constant0._Z8bitPrunePhPfiiii,"a",@progbits
	.sectionflags	@""
	.align	4
.nv.constant0._Z8bitPrunePhPfiiii:
	.zero		928


//--------------------- SYMBOLS --------------------------

	.type		.nv.reservedSmem.offset0,@object
	.size		.nv.reservedSmem.offset0,0x4
